	.headerflags	@"EF_CUDA_TEXMODE_UNIFIED EF_CUDA_64BIT_ADDRESS EF_CUDA_ACCELERATORS EF_CUDA_SM90 EF_CUDA_VIRTUAL_SM(EF_CUDA_SM90)"
	.elftype	@"ET_EXEC"


//--------------------- .nv.info                  --------------------------
	.section	.nv.info,"",@"SHT_CUDA_INFO"
	.align	4


	//----- nvinfo : EIATTR_REGCOUNT
	.align		4
        /*0000*/ 	.byte	0x04, 0x2f
        /*0002*/ 	.short	(.L_1 - .L_0)
	.align		4
.L_0:
        /*0004*/ 	.word	index@(triton_poi_fused_add_div_hardtanh_mean_mul_52)
        /*0008*/ 	.word	0x00000012


	//----- nvinfo : EIATTR_MIN_STACK_SIZE
	.align		4
.L_1:
        /*000c*/ 	.byte	0x04, 0x12
        /*000e*/ 	.short	(.L_3 - .L_2)
	.align		4
.L_2:
        /*0010*/ 	.word	index@(triton_poi_fused_add_div_hardtanh_mean_mul_52)
        /*0014*/ 	.word	0x00000000


	//----- nvinfo : EIATTR_FRAME_SIZE
	.align		4
.L_3:
        /*0018*/ 	.byte	0x04, 0x11
        /*001a*/ 	.short	(.L_5 - .L_4)
	.align		4
.L_4:
        /*001c*/ 	.word	index@(triton_poi_fused_add_div_hardtanh_mean_mul_52)
        /*0020*/ 	.word	0x00000000


	//----- nvinfo : EIATTR_MIN_STACK_SIZE
	.align		4
.L_5:
        /*0024*/ 	.byte	0x04, 0x12
        /*0026*/ 	.short	(.L_7 - .L_6)
	.align		4
.L_6:
        /*0028*/ 	.word	index@(triton_poi_fused_add_div_hardtanh_mean_mul_52)
        /*002c*/ 	.word	0x00000000
.L_7:


//--------------------- .nv.info.triton_poi_fused_add_div_hardtanh_mean_mul_52 --------------------------
	.section	.nv.info.triton_poi_fused_add_div_hardtanh_mean_mul_52,"",@"SHT_CUDA_INFO"
	.sectionflags	@""
	.align	4


	//----- nvinfo : EIATTR_CUDA_API_VERSION
	.align		4
        /*0000*/ 	.byte	0x04, 0x37
        /*0002*/ 	.short	(.L_9 - .L_8)
.L_8:
        /*0004*/ 	.word	0x0000007c


	//----- nvinfo : EIATTR_KPARAM_INFO
	.align		4
.L_9:
        /*0008*/ 	.byte	0x04, 0x17
        /*000a*/ 	.short	(.L_11 - .L_10)
.L_10:
        /*000c*/ 	.word	0x00000000
        /*0010*/ 	.short	0x0002
        /*0012*/ 	.short	0x0010
        /*0014*/ 	.byte	0x00, 0xf0, 0x11, 0x00


	//----- nvinfo : EIATTR_KPARAM_INFO
	.align		4
.L_11:
        /*0018*/ 	.byte	0x04, 0x17
        /*001a*/ 	.short	(.L_13 - .L_12)
.L_12:
        /*001c*/ 	.word	0x00000000
        /*0020*/ 	.short	0x0001
        /*0022*/ 	.short	0x0008
        /*0024*/ 	.byte	0x00, 0xf4, 0x21, 0x00


	//----- nvinfo : EIATTR_KPARAM_INFO
	.align		4
.L_13:
        /*0028*/ 	.byte	0x04, 0x17
        /*002a*/ 	.short	(.L_15 - .L_14)
.L_14:
        /*002c*/ 	.word	0x00000000
        /*0030*/ 	.short	0x0000
        /*0032*/ 	.short	0x0000
        /*0034*/ 	.byte	0x00, 0xf4, 0x21, 0x00


	//----- nvinfo : EIATTR_SPARSE_MMA_MASK
	.align		4
.L_15:
        /*0038*/ 	.byte	0x03, 0x50
        /*003a*/ 	.short	0x0000


	//----- nvinfo : EIATTR_MAXREG_COUNT
	.align		4
        /*003c*/ 	.byte	0x03, 0x1b
        /*003e*/ 	.short	0x00ff


	//----- nvinfo : EIATTR_EXIT_INSTR_OFFSETS
	.align		4
        /*0040*/ 	.byte	0x04, 0x1c
        /*0042*/ 	.short	(.L_17 - .L_16)


	//   ....[0]....
.L_16:
        /*0044*/ 	.word	0x000003d0


	//   ....[1]....
        /*0048*/ 	.word	0x00000400


	//----- nvinfo : EIATTR_REQNTID
	.align		4
.L_17:
        /*004c*/ 	.byte	0x04, 0x10
        /*004e*/ 	.short	(.L_19 - .L_18)
.L_18:
        /*0050*/ 	.word	0x00000080
        /*0054*/ 	.word	0x00000001
        /*0058*/ 	.word	0x00000001


	//----- nvinfo : EIATTR_CBANK_PARAM_SIZE
	.align		4
.L_19:
        /*005c*/ 	.byte	0x03, 0x19
        /*005e*/ 	.short	0x0014


	//----- nvinfo : EIATTR_PARAM_CBANK
	.align		4
        /*0060*/ 	.byte	0x04, 0x0a
        /*0062*/ 	.short	(.L_21 - .L_20)
	.align		4
.L_20:
        /*0064*/ 	.word	index@(.nv.constant0.triton_poi_fused_add_div_hardtanh_mean_mul_52)
        /*0068*/ 	.short	0x0210
        /*006a*/ 	.short	0x0014


	//----- nvinfo : EIATTR_SW_WAR
	.align		4
.L_21:
        /*006c*/ 	.byte	0x04, 0x36
        /*006e*/ 	.short	(.L_23 - .L_22)
.L_22:
        /*0070*/ 	.word	0x00000008
.L_23:


//--------------------- .nv.callgraph             --------------------------
	.section	.nv.callgraph,"",@"SHT_CUDA_CALLGRAPH"
	.align	4
	.sectionentsize	8
	.align		4
        /*0000*/ 	.word	0x00000000
	.align		4
        /*0004*/ 	.word	0xffffffff
	.align		4
        /*0008*/ 	.word	0x00000000
	.align		4
        /*000c*/ 	.word	0xfffffffe
	.align		4
        /*0010*/ 	.word	0x00000000
	.align		4
        /*0014*/ 	.word	0xfffffffd
	.align		4
        /*0018*/ 	.word	0x00000000
	.align		4
        /*001c*/ 	.word	0xfffffffc


//--------------------- .text.triton_poi_fused_add_div_hardtanh_mean_mul_52 --------------------------
	.section	.text.triton_poi_fused_add_div_hardtanh_mean_mul_52,"ax",@progbits
	.align	128
        .global         triton_poi_fused_add_div_hardtanh_mean_mul_52
        .type           triton_poi_fused_add_div_hardtanh_mean_mul_52,@function
        .size           triton_poi_fused_add_div_hardtanh_mean_mul_52,(.L_x_1 - triton_poi_fused_add_div_hardtanh_mean_mul_52)
        .other          triton_poi_fused_add_div_hardtanh_mean_mul_52,@"STO_CUDA_ENTRY STV_DEFAULT"
triton_poi_fused_add_div_hardtanh_mean_mul_52:
.text.triton_poi_fused_add_div_hardtanh_mean_mul_52:
[----:B------:R-:W0:Y:S02]  /*0000*/  LDC R1, c[0x0][0x28] ;  /* 0x00000a00ff017b82 */ /* 0x000e240000000800 */
[----:B------:R-:W1:Y:S01]  /*0010*/  S2R R2, SR_TID.X ;  /* 0x0000000000027919 */ /* 0x000e620000002100 */
[----:B------:R-:W2:Y:S01]  /*0020*/  LDC.64 R4, c[0x0][0x210] ;  /* 0x00008400ff047b82 */ /* 0x000ea20000000a00 */
[----:B------:R-:W-:Y:S01]  /*0030*/  ULDC.64 UR4, c[0x0][0x208] ;  /* 0x0000820000047ab9 */ /* 0x000fe20000000a00 */
[----:B------:R-:W3:Y:S01]  /*0040*/  S2R R3, SR_CTAID.X ;  /* 0x0000000000037919 */ /* 0x000ee20000002500 */
[----:B-1----:R-:W-:-:S05]  /*0050*/  LOP3.LUT R2, R2, 0x7f, RZ, 0xc0, !PT ;  /* 0x0000007f02027812 */ /* 0x002fca00078ec0ff */
[----:B---3--:R-:W-:Y:S02]  /*0060*/  IMAD R3, R3, 0x80, R2 ;  /* 0x0000008003037824 */ /* 0x008fe400078e0202 */
[----:B------:R-:W-:-:S03]  /*0070*/  IMAD.MOV.U32 R2, RZ, RZ, RZ ;  /* 0x000000ffff027224 */ /* 0x000fc600078e00ff */
[C---:B------:R-:W-:Y:S01]  /*0080*/  ISETP.GE.AND P0, PT, R3.reuse, 0x780, PT ;  /* 0x000007800300780c */ /* 0x040fe20003f06270 */
[----:B------:R-:W-:-:S05]  /*0090*/  IMAD.HI R0, R3, -0x77777777, R2 ;  /* 0x8888888903007827 */ /* 0x000fca00078e0202 */
[----:B------:R-:W-:-:S04]  /*00a0*/  SHF.R.U32.HI R7, RZ, 0x1f, R0 ;  /* 0x0000001fff077819 */ /* 0x000fc80000011600 */
[----:B------:R-:W-:-:S05]  /*00b0*/  LEA.HI.SX32 R7, R0, R7, 0x18 ;  /* 0x0000000700077211 */ /* 0x000fca00078fc2ff */
[----:B------:R-:W-:-:S04]  /*00c0*/  IMAD R0, R7, -0x1e0, R3 ;  /* 0xfffffe2007007824 */ /* 0x000fc800078e0203 */
[----:B------:R-:W-:Y:S01]  /*00d0*/  IMAD R11, R7, 0x780, R0 ;  /* 0x00000780070b7824 */ /* 0x000fe200078e0200 */
[----:B------:R-:W-:-:S03]  /*00e0*/  HFMA2.MMA R0, -RZ, RZ, 0, 0 ;  /* 0x00000000ff007435 */ /* 0x000fc600000001ff */
[C---:B------:R-:W-:Y:S02]  /*00f0*/  VIADD R9, R11.reuse, 0x1e0 ;  /* 0x000001e00b097836 */ /* 0x040fe40000000000 */
[----:B------:R-:W-:Y:S02]  /*0100*/  VIADD R13, R11, 0x3c0 ;  /* 0x000003c00b0d7836 */ /* 0x000fe40000000000 */
[----:B--2---:R-:W-:Y:S01]  /*0110*/  IMAD.WIDE R8, R9, 0x4, R4 ;  /* 0x0000000409087825 */ /* 0x004fe200078e0204 */
[----:B------:R-:W-:-:S03]  /*0120*/  IADD3 R15, R11, 0x5a0, RZ ;  /* 0x000005a00b0f7810 */ /* 0x000fc60007ffe0ff */
[--C-:B------:R-:W-:Y:S01]  /*0130*/  IMAD.WIDE R6, R11, 0x4, R4.reuse ;  /* 0x000000040b067825 */ /* 0x100fe200078e0204 */
[----:B------:R-:W2:Y:S03]  /*0140*/  @!P0 LDG.E R2, desc[UR4][R8.64] ;  /* 0x0000000408028981 */ /* 0x000ea6000c1e1900 */
[--C-:B------:R-:W-:Y:S01]  /*0150*/  IMAD.WIDE R10, R13, 0x4, R4.reuse ;  /* 0x000000040d0a7825 */ /* 0x100fe200078e0204 */
[----:B------:R-:W-:Y:S01]  /*0160*/  CS2R R12, SRZ ;  /* 0x00000000000c7805 */ /* 0x000fe2000001ff00 */
[----:B------:R-:W3:Y:S02]  /*0170*/  @!P0 LDG.E R0, desc[UR4][R6.64] ;  /* 0x0000000406008981 */ /* 0x000ee4000c1e1900 */
[----:B------:R-:W-:-:S03]  /*0180*/  IMAD.WIDE R4, R15, 0x4, R4 ;  /* 0x000000040f047825 */ /* 0x000fc600078e0204 */
[----:B------:R-:W4:Y:S04]  /*0190*/  @!P0 LDG.E R12, desc[UR4][R10.64] ;  /* 0x000000040a0c8981 */ /* 0x000f28000c1e1900 */
[----:B------:R1:W5:Y:S02]  /*01a0*/  @!P0 LDG.E R13, desc[UR4][R4.64] ;  /* 0x00000004040d8981 */ /* 0x000364000c1e1900 */
[----:B-1----:R-:W1:Y:S02]  /*01b0*/  LDC.64 R4, c[0x0][0x218] ;  /* 0x00008600ff047b82 */ /* 0x002e640000000a00 */
[----:B-1----:R-:W-:-:S04]  /*01c0*/  IMAD.WIDE R4, R3, 0x4, R4 ;  /* 0x0000000403047825 */ /* 0x002fc800078e0204 */
[----:B--2---:R-:W-:Y:S01]  /*01d0*/  FADD R14, R2, 3 ;  /* 0x40400000020e7421 */ /* 0x004fe20000000000 */
[----:B---3--:R-:W-:-:S04]  /*01e0*/  FADD R15, R0, 3 ;  /* 0x40400000000f7421 */ /* 0x008fc80000000000 */
[----:B------:R-:W-:Y:S01]  /*01f0*/  FSETP.GTU.AND P2, PT, R14, RZ, PT ;  /* 0x000000ff0e00720b */ /* 0x000fe20003f4c000 */
[----:B----4-:R-:W-:Y:S01]  /*0200*/  FADD R6, R12, 3 ;  /* 0x404000000c067421 */ /* 0x010fe20000000000 */
[----:B------:R-:W-:Y:S02]  /*0210*/  FSETP.GTU.AND P1, PT, R15, RZ, PT ;  /* 0x000000ff0f00720b */ /* 0x000fe40003f2c000 */
[----:B------:R-:W-:Y:S01]  /*0220*/  FSEL R7, R14, RZ, P2 ;  /* 0x000000ff0e077208 */ /* 0x000fe20001000000 */
[----:B-----5:R-:W-:Y:S01]  /*0230*/  FADD R8, R13, 3 ;  /* 0x404000000d087421 */ /* 0x020fe20000000000 */
[----:B------:R-:W-:Y:S02]  /*0240*/  FSEL R15, R15, RZ, P1 ;  /* 0x000000ff0f0f7208 */ /* 0x000fe40000800000 */
[----:B------:R-:W-:Y:S02]  /*0250*/  FSETP.GTU.AND P2, PT, R6, RZ, PT ;  /* 0x000000ff0600720b */ /* 0x000fe40003f4c000 */
[----:B------:R-:W-:-:S02]  /*0260*/  FSETP.GEU.AND P4, PT, R7, 6, PT ;  /* 0x40c000000700780b */ /* 0x000fc40003f8e000 */
[----:B------:R-:W-:Y:S02]  /*0270*/  FSETP.GEU.AND P3, PT, R15, 6, PT ;  /* 0x40c000000f00780b */ /* 0x000fe40003f6e000 */
[----:B------:R-:W-:Y:S02]  /*0280*/  FSETP.GTU.AND P1, PT, R8, RZ, PT ;  /* 0x000000ff0800720b */ /* 0x000fe40003f2c000 */
[----:B------:R-:W-:Y:S02]  /*0290*/  FSEL R9, R6, RZ, P2 ;  /* 0x000000ff06097208 */ /* 0x000fe40001000000 */
[----:B------:R-:W-:Y:S02]  /*02a0*/  FSEL R8, R8, RZ, P1 ;  /* 0x000000ff08087208 */ /* 0x000fe40000800000 */
[----:B------:R-:W-:Y:S02]  /*02b0*/  FSETP.GEU.AND P2, PT, R9, 6, PT ;  /* 0x40c000000900780b */ /* 0x000fe40003f4e000 */
[----:B------:R-:W-:-:S02]  /*02c0*/  FSETP.NAN.AND P6, PT, R7, R7, PT ;  /* 0x000000070700720b */ /* 0x000fc40003fc8000 */
[C---:B------:R-:W-:Y:S02]  /*02d0*/  FSETP.GEU.AND P1, PT, R8.reuse, 6, PT ;  /* 0x40c000000800780b */ /* 0x040fe40003f2e000 */
[----:B------:R-:W-:Y:S02]  /*02e0*/  FSETP.NAN.AND P5, PT, R15, R15, PT ;  /* 0x0000000f0f00720b */ /* 0x000fe40003fa8000 */
[----:B------:R-:W-:Y:S02]  /*02f0*/  @P4 FSEL R7, R7, 6, P6 ;  /* 0x40c0000007074808 */ /* 0x000fe40003000000 */
[----:B------:R-:W-:Y:S02]  /*0300*/  @P3 FSEL R15, R15, 6, P5 ;  /* 0x40c000000f0f3808 */ /* 0x000fe40002800000 */
[----:B------:R-:W-:Y:S01]  /*0310*/  FSETP.NAN.AND P4, PT, R9, R9, PT ;  /* 0x000000090900720b */ /* 0x000fe20003f88000 */
[----:B------:R-:W-:Y:S01]  /*0320*/  FMUL R2, R7, R2 ;  /* 0x0000000207027220 */ /* 0x000fe20000400000 */
[----:B------:R-:W-:Y:S01]  /*0330*/  FSETP.NAN.AND P3, PT, R8, R8, PT ;  /* 0x000000080800720b */ /* 0x000fe20003f68000 */
[----:B------:R-:W-:Y:S01]  /*0340*/  FMUL R0, R15, R0 ;  /* 0x000000000f007220 */ /* 0x000fe20000400000 */
[----:B------:R-:W-:Y:S01]  /*0350*/  @P2 FSEL R9, R9, 6, P4 ;  /* 0x40c0000009092808 */ /* 0x000fe20002000000 */
[----:B------:R-:W-:Y:S01]  /*0360*/  FMUL R7, R2, 0.16666667163372039795 ;  /* 0x3e2aaaab02077820 */ /* 0x000fe20000400000 */
[----:B------:R-:W-:-:S03]  /*0370*/  @P1 FSEL R8, R8, 6, P3 ;  /* 0x40c0000008081808 */ /* 0x000fc60001800000 */
[----:B------:R-:W-:Y:S01]  /*0380*/  FFMA R0, R0, 0.16666667163372039795, R7 ;  /* 0x3e2aaaab00007823 */ /* 0x000fe20000000007 */
[----:B------:R-:W-:Y:S01]  /*0390*/  FMUL R9, R9, R12 ;  /* 0x0000000c09097220 */ /* 0x000fe20000400000 */
[----:B------:R-:W-:-:S03]  /*03a0*/  FMUL R8, R8, R13 ;  /* 0x0000000d08087220 */ /* 0x000fc60000400000 */
[----:B------:R-:W-:-:S04]  /*03b0*/  FFMA R9, R9, 0.16666667163372039795, R0 ;  /* 0x3e2aaaab09097823 */ /* 0x000fc80000000000 */
[----:B------:R-:W-:Y:S01]  /*03c0*/  FFMA R8, R8, 0.16666667163372039795, R9 ;  /* 0x3e2aaaab08087823 */ /* 0x000fe20000000009 */
[----:B------:R-:W-:Y:S06]  /*03d0*/  @P0 EXIT ;  /* 0x000000000000094d */ /* 0x000fec0003800000 */
[----:B------:R-:W-:-:S05]  /*03e0*/  FMUL R3, R8, 0.25 ;  /* 0x3e80000008037820 */ /* 0x000fca0000400000 */
[----:B------:R-:W-:Y:S01]  /*03f0*/  STG.E desc[UR4][R4.64], R3 ;  /* 0x0000000304007986 */ /* 0x000fe2000c101904 */
[----:B------:R-:W-:Y:S05]  /*0400*/  EXIT ;  /* 0x000000000000794d */ /* 0x000fea0003800000 */
.L_x_0:
[----:B------:R-:W-:-:S00]  /*0410*/  BRA `(.L_x_0) ;  /* 0xfffffffc00fc7947 */ /* 0x000fc0000383ffff */
[----:B------:R-:W-:-:S00]  /*0420*/  NOP ;  /* 0x0000000000007918 */ /* 0x000fc00000000000 */
        /* <DEDUP_REMOVED lines=13> */
.L_x_1:


//--------------------- .nv.constant0.triton_poi_fused_add_div_hardtanh_mean_mul_52 --------------------------
	.section	.nv.constant0.triton_poi_fused_add_div_hardtanh_mean_mul_52,"a",@progbits
	.sectionflags	@""
	.align	4
.nv.constant0.triton_poi_fused_add_div_hardtanh_mean_mul_52:
	.zero		548
